//
// Generated by NVIDIA NVVM Compiler
//
// Compiler Build ID: CL-36424714
// Cuda compilation tools, release 13.0, V13.0.88
// Based on NVVM 20.0.0
//

.version 9.0
.target sm_100
.address_size 64

	// .globl	_Z10TestKernelP8RGBPointii

.visible .entry _Z10TestKernelP8RGBPointii(
	.param .u64 .ptr .align 1 _Z10TestKernelP8RGBPointii_param_0,
	.param .u32 _Z10TestKernelP8RGBPointii_param_1,
	.param .u32 _Z10TestKernelP8RGBPointii_param_2
)
{
	.reg .pred 	%p<5>;
	.reg .b32 	%r<23>;
	.reg .b64 	%rd<5>;

	ld.param.u64 	%rd1, [_Z10TestKernelP8RGBPointii_param_0];
	ld.param.u32 	%r5, [_Z10TestKernelP8RGBPointii_param_1];
	ld.param.u32 	%r6, [_Z10TestKernelP8RGBPointii_param_2];
	mov.u32 	%r7, %tid.x;
	mov.u32 	%r8, %ctaid.x;
	mov.u32 	%r9, %ntid.x;
	mad.lo.s32 	%r1, %r8, %r9, %r7;
	mov.u32 	%r10, %tid.y;
	mov.u32 	%r11, %ctaid.y;
	mov.u32 	%r12, %ntid.y;
	mad.lo.s32 	%r13, %r11, %r12, %r10;
	setp.ge.s32 	%p1, %r1, %r5;
	setp.ge.s32 	%p2, %r13, %r6;
	or.pred  	%p3, %p1, %p2;
	@%p3 bra 	$L__BB0_3;
	mad.lo.s32 	%r3, %r6, %r1, %r13;
	mad.lo.s32 	%r14, %r3, -286331153, 143165576;
	shf.l.wrap.b32 	%r15, %r14, %r14, 29;
	setp.gt.u32 	%p4, %r15, 35791394;
	@%p4 bra 	$L__BB0_3;
	cvta.to.global.u64 	%rd2, %rd1;
	mul.wide.s32 	%rd3, %r3, 28;
	add.s64 	%rd4, %rd2, %rd3;
	mov.b32 	%r16, 1077936128;
	st.global.u32 	[%rd4+24], %r16;
	mov.b32 	%r17, 1082130432;
	st.global.u32 	[%rd4+12], %r17;
	mov.b32 	%r18, 1084227584;
	st.global.u32 	[%rd4+16], %r18;
	mov.b32 	%r19, 1086324736;
	st.global.u32 	[%rd4+20], %r19;
	mov.b32 	%r20, 1088421888;
	st.global.u32 	[%rd4], %r20;
	mov.b32 	%r21, 1090519040;
	st.global.u32 	[%rd4+4], %r21;
	mov.b32 	%r22, 1091567616;
	st.global.u32 	[%rd4+8], %r22;
$L__BB0_3:
	ret;

}


// ===== COMPILED SASS (sm_100) =====

	.target	sm_100

	.elftype	@"ET_EXEC"


//--------------------- .note.nv.tkinfo           --------------------------
	.section	.note.nv.tkinfo,"",@"SHT_NOTE"
	.sectionflags	@"SHF_NOTE_NV_TKINFO"
	.tkinfo
        /*0018*/ 	.word	0x00000002
        /*0030*/ 	.string	""
        /*0030*/ 	.string	"ptxas"
        /*0030*/ 	.string	"Cuda compilation tools, release 13.0, V13.0.88"
        /*0030*/ 	.string	"Build cuda_13.0.r13.0/compiler.36424714_0"
        /*0030*/ 	.string	"-arch sm_100 -m 64 "



//--------------------- .note.nv.cuinfo           --------------------------
	.section	.note.nv.cuinfo,"",@"SHT_NOTE"
	.sectionflags	@"SHF_NOTE_NV_CUINFO"
        /*0018*/ 	.short	0x0002
        /*001a*/ 	.short	0x0064
        /*001c*/ 	.short	0x0082
	.zero		2


//--------------------- .nv.info                  --------------------------
	.section	.nv.info,"",@"SHT_CUDA_INFO"
	.align	4


	//----- nvinfo : EIATTR_REGCOUNT
	.align		4
        /*0000*/ 	.byte	0x04, 0x2f
        /*0002*/ 	.short	(.L_1 - .L_0)
	.align		4
.L_0:
        /*0004*/ 	.word	index@(_Z10TestKernelP8RGBPointii)
        /*0008*/ 	.word	0x00000014


	//----- nvinfo : EIATTR_FRAME_SIZE
	.align		4
.L_1:
        /*000c*/ 	.byte	0x04, 0x11
        /*000e*/ 	.short	(.L_3 - .L_2)
	.align		4
.L_2:
        /*0010*/ 	.word	index@(_Z10TestKernelP8RGBPointii)
        /*0014*/ 	.word	0x00000000


	//----- nvinfo : EIATTR_MIN_STACK_SIZE
	.align		4
.L_3:
        /*0018*/ 	.byte	0x04, 0x12
        /*001a*/ 	.short	(.L_5 - .L_4)
	.align		4
.L_4:
        /*001c*/ 	.word	index@(_Z10TestKernelP8RGBPointii)
        /*0020*/ 	.word	0x00000000
.L_5:


//--------------------- .nv.compat                --------------------------
	.section	.nv.compat,"",@"SHT_CUDA_COMPAT_INFO"
	.align	4
        /*0000*/ 	.byte	0x02, 0x09, 0x00, 0x00, 0x02, 0x02, 0x01, 0x00, 0x02, 0x05, 0x05, 0x00, 0x03, 0x07, 0x01, 0x01
        /*0010*/ 	.byte	0x02, 0x03, 0x00, 0x00, 0x02, 0x06, 0x01, 0x00, 0x04, 0x0b, 0x08, 0x00, 0x09, 0x00, 0x00, 0x00
        /*0020*/ 	.byte	0x00, 0x00, 0x00, 0x00


//--------------------- .nv.info._Z10TestKernelP8RGBPointii --------------------------
	.section	.nv.info._Z10TestKernelP8RGBPointii,"",@"SHT_CUDA_INFO"
	.sectionflags	@""
	.align	4


	//----- nvinfo : EIATTR_CUDA_API_VERSION
	.align		4
        /*0000*/ 	.byte	0x04, 0x37
        /*0002*/ 	.short	(.L_7 - .L_6)
.L_6:
        /*0004*/ 	.word	0x00000082


	//----- nvinfo : EIATTR_KPARAM_INFO
	.align		4
.L_7:
        /*0008*/ 	.byte	0x04, 0x17
        /*000a*/ 	.short	(.L_9 - .L_8)
.L_8:
        /*000c*/ 	.word	0x00000000
        /*0010*/ 	.short	0x0002
        /*0012*/ 	.short	0x000c
        /*0014*/ 	.byte	0x00, 0xf0, 0x11, 0x00


	//----- nvinfo : EIATTR_KPARAM_INFO
	.align		4
.L_9:
        /*0018*/ 	.byte	0x04, 0x17
        /*001a*/ 	.short	(.L_11 - .L_10)
.L_10:
        /*001c*/ 	.word	0x00000000
        /*0020*/ 	.short	0x0001
        /*0022*/ 	.short	0x0008
        /*0024*/ 	.byte	0x00, 0xf0, 0x11, 0x00


	//----- nvinfo : EIATTR_KPARAM_INFO
	.align		4
.L_11:
        /*0028*/ 	.byte	0x04, 0x17
        /*002a*/ 	.short	(.L_13 - .L_12)
.L_12:
        /*002c*/ 	.word	0x00000000
        /*0030*/ 	.short	0x0000
        /*0032*/ 	.short	0x0000
        /*0034*/ 	.byte	0x00, 0xf5, 0x21, 0x00


	//----- nvinfo : EIATTR_SPARSE_MMA_MASK
	.align		4
.L_13:
        /*0038*/ 	.byte	0x03, 0x50
        /*003a*/ 	.short	0x0000


	//----- nvinfo : EIATTR_MAXREG_COUNT
	.align		4
        /*003c*/ 	.byte	0x03, 0x1b
        /*003e*/ 	.short	0x00ff


	//----- nvinfo : EIATTR_MERCURY_ISA_VERSION
	.align		4
        /*0040*/ 	.byte	0x03, 0x5f
        /*0042*/ 	.short	0x0101


	//----- nvinfo : EIATTR_VRC_CTA_INIT_COUNT
	.align		4
        /*0044*/ 	.byte	0x02, 0x4a
	.zero		1
	.zero		1


	//----- nvinfo : EIATTR_EXIT_INSTR_OFFSETS
	.align		4
        /*0048*/ 	.byte	0x04, 0x1c
        /*004a*/ 	.short	(.L_15 - .L_14)


	//   ....[0]....
.L_14:
        /*004c*/ 	.word	0x000000c0


	//   ....[1]....
        /*0050*/ 	.word	0x00000120


	//   ....[2]....
        /*0054*/ 	.word	0x00000240


	//----- nvinfo : EIATTR_CBANK_PARAM_SIZE
	.align		4
.L_15:
        /*0058*/ 	.byte	0x03, 0x19
        /*005a*/ 	.short	0x0010


	//----- nvinfo : EIATTR_PARAM_CBANK
	.align		4
        /*005c*/ 	.byte	0x04, 0x0a
        /*005e*/ 	.short	(.L_17 - .L_16)
	.align		4
.L_16:
        /*0060*/ 	.word	index@(.nv.constant0._Z10TestKernelP8RGBPointii)
        /*0064*/ 	.short	0x0380
        /*0066*/ 	.short	0x0010


	//----- nvinfo : EIATTR_SW_WAR
	.align		4
.L_17:
        /*0068*/ 	.byte	0x04, 0x36
        /*006a*/ 	.short	(.L_19 - .L_18)
.L_18:
        /*006c*/ 	.word	0x00000008
.L_19:


//--------------------- .nv.callgraph             --------------------------
	.section	.nv.callgraph,"",@"SHT_CUDA_CALLGRAPH"
	.align	4
	.sectionentsize	8
	.align		4
        /*0000*/ 	.word	0x00000000
	.align		4
        /*0004*/ 	.word	0xffffffff
	.align		4
        /*0008*/ 	.word	0x00000000
	.align		4
        /*000c*/ 	.word	0xfffffffe
	.align		4
        /*0010*/ 	.word	0x00000000
	.align		4
        /*0014*/ 	.word	0xfffffffd
	.align		4
        /*0018*/ 	.word	0x00000000
	.align		4
        /*001c*/ 	.word	0xfffffffc


//--------------------- .text._Z10TestKernelP8RGBPointii --------------------------
	.section	.text._Z10TestKernelP8RGBPointii,"ax",@progbits
	.align	128
        .global         _Z10TestKernelP8RGBPointii
        .type           _Z10TestKernelP8RGBPointii,@function
        .size           _Z10TestKernelP8RGBPointii,(.L_x_1 - _Z10TestKernelP8RGBPointii)
        .other          _Z10TestKernelP8RGBPointii,@"STO_CUDA_ENTRY STV_DEFAULT"
_Z10TestKernelP8RGBPointii:
.text._Z10TestKernelP8RGBPointii:
[----:B------:R-:W-:Y:S01]  /*0000*/  LDC R1, c[0x0][0x37c] ;  /* 0x0000df00ff017b82 */ /* 0x000fe20000000800 */
[----:B------:R-:W0:Y:S07]  /*0010*/  S2R R3, SR_TID.Y ;  /* 0x0000000000037919 */ /* 0x000e2e0000002200 */
[----:B------:R-:W1:Y:S01]  /*0020*/  LDC R5, c[0x0][0x360] ;  /* 0x0000d800ff057b82 */ /* 0x000e620000000800 */
[----:B------:R-:W2:Y:S01]  /*0030*/  LDCU.64 UR6, c[0x0][0x388] ;  /* 0x00007100ff0677ac */ /* 0x000ea20008000a00 */
[----:B------:R-:W1:Y:S06]  /*0040*/  S2R R0, SR_TID.X ;  /* 0x0000000000007919 */ /* 0x000e6c0000002100 */
[----:B------:R-:W0:Y:S08]  /*0050*/  S2UR UR5, SR_CTAID.Y ;  /* 0x00000000000579c3 */ /* 0x000e300000002600 */
[----:B------:R-:W0:Y:S08]  /*0060*/  LDC R2, c[0x0][0x364] ;  /* 0x0000d900ff027b82 */ /* 0x000e300000000800 */
[----:B------:R-:W1:Y:S01]  /*0070*/  S2UR UR4, SR_CTAID.X ;  /* 0x00000000000479c3 */ /* 0x000e620000002500 */
[----:B0-----:R-:W-:-:S05]  /*0080*/  IMAD R3, R2, UR5, R3 ;  /* 0x0000000502037c24 */ /* 0x001fca000f8e0203 */
[----:B--2---:R-:W-:Y:S01]  /*0090*/  ISETP.GE.AND P0, PT, R3, UR7, PT ;  /* 0x0000000703007c0c */ /* 0x004fe2000bf06270 */
[----:B-1----:R-:W-:-:S05]  /*00a0*/  IMAD R0, R5, UR4, R0 ;  /* 0x0000000405007c24 */ /* 0x002fca000f8e0200 */
[----:B------:R-:W-:-:S13]  /*00b0*/  ISETP.GE.OR P0, PT, R0, UR6, P0 ;  /* 0x0000000600007c0c */ /* 0x000fda0008706670 */
[----:B------:R-:W-:Y:S05]  /*00c0*/  @P0 EXIT ;  /* 0x000000000000094d */ /* 0x000fea0003800000 */
[----:B------:R-:W-:Y:S02]  /*00d0*/  HFMA2 R2, -RZ, RZ, -7096, -7100 ;  /* 0xeeeeeeefff027431 */ /* 0x000fe400000001ff */
[----:B------:R-:W-:-:S04]  /*00e0*/  IMAD R5, R0, UR7, R3 ;  /* 0x0000000700057c24 */ /* 0x000fc8000f8e0203 */
[----:B------:R-:W-:-:S05]  /*00f0*/  IMAD R0, R5, R2, 0x8888888 ;  /* 0x0888888805007424 */ /* 0x000fca00078e0202 */
[----:B------:R-:W-:-:S04]  /*0100*/  SHF.L.W.U32.HI R0, R0, 0x1d, R0 ;  /* 0x0000001d00007819 */ /* 0x000fc80000010e00 */
[----:B------:R-:W-:-:S13]  /*0110*/  ISETP.GT.U32.AND P0, PT, R0, 0x2222222, PT ;  /* 0x022222220000780c */ /* 0x000fda0003f04070 */
[----:B------:R-:W-:Y:S05]  /*0120*/  @P0 EXIT ;  /* 0x000000000000094d */ /* 0x000fea0003800000 */
[----:B------:R-:W0:Y:S01]  /*0130*/  LDC.64 R2, c[0x0][0x380] ;  /* 0x0000e000ff027b82 */ /* 0x000e220000000a00 */
[----:B------:R-:W1:Y:S01]  /*0140*/  LDCU.64 UR4, c[0x0][0x358] ;  /* 0x00006b00ff0477ac */ /* 0x000e620008000a00 */
[----:B------:R-:W-:Y:S01]  /*0150*/  IMAD.MOV.U32 R7, RZ, RZ, 0x40400000 ;  /* 0x40400000ff077424 */ /* 0x000fe200078e00ff */
[----:B------:R-:W-:Y:S01]  /*0160*/  MOV R11, 0x40c00000 ;  /* 0x40c00000000b7802 */ /* 0x000fe20000000f00 */
[----:B------:R-:W-:Y:S01]  /*0170*/  IMAD.MOV.U32 R9, RZ, RZ, 0x40a00000 ;  /* 0x40a00000ff097424 */ /* 0x000fe200078e00ff */
[----:B------:R-:W-:Y:S01]  /*0180*/  MOV R15, 0x41000000 ;  /* 0x41000000000f7802 */ /* 0x000fe20000000f00 */
[----:B------:R-:W-:Y:S01]  /*0190*/  IMAD.MOV.U32 R13, RZ, RZ, 0x40e00000 ;  /* 0x40e00000ff0d7424 */ /* 0x000fe200078e00ff */
[----:B------:R-:W-:Y:S01]  /*01a0*/  MOV R17, 0x41100000 ;  /* 0x4110000000117802 */ /* 0x000fe20000000f00 */
[----:B0-----:R-:W-:Y:S01]  /*01b0*/  IMAD.WIDE R2, R5, 0x1c, R2 ;  /* 0x0000001c05027825 */ /* 0x001fe200078e0202 */
[----:B------:R-:W-:-:S04]  /*01c0*/  MOV R5, 0x40800000 ;  /* 0x4080000000057802 */ /* 0x000fc80000000f00 */
[----:B-1----:R-:W-:Y:S04]  /*01d0*/  STG.E desc[UR4][R2.64+0x18], R7 ;  /* 0x0000180702007986 */ /* 0x002fe8000c101904 */
[----:B------:R-:W-:Y:S04]  /*01e0*/  STG.E desc[UR4][R2.64+0xc], R5 ;  /* 0x00000c0502007986 */ /* 0x000fe8000c101904 */
[----:B------:R-:W-:Y:S04]  /*01f0*/  STG.E desc[UR4][R2.64+0x10], R9 ;  /* 0x0000100902007986 */ /* 0x000fe8000c101904 */
[----:B------:R-:W-:Y:S04]  /*0200*/  STG.E desc[UR4][R2.64+0x14], R11 ;  /* 0x0000140b02007986 */ /* 0x000fe8000c101904 */
[----:B------:R-:W-:Y:S04]  /*0210*/  STG.E desc[UR4][R2.64], R13 ;  /* 0x0000000d02007986 */ /* 0x000fe8000c101904 */
[----:B------:R-:W-:Y:S04]  /*0220*/  STG.E desc[UR4][R2.64+0x4], R15 ;  /* 0x0000040f02007986 */ /* 0x000fe8000c101904 */
[----:B------:R-:W-:Y:S01]  /*0230*/  STG.E desc[UR4][R2.64+0x8], R17 ;  /* 0x0000081102007986 */ /* 0x000fe2000c101904 */
[----:B------:R-:W-:Y:S05]  /*0240*/  EXIT ;  /* 0x000000000000794d */ /* 0x000fea0003800000 */
.L_x_0:
[----:B------:R-:W-:-:S00]  /*0250*/  BRA `(.L_x_0) ;  /* 0xfffffffc00fc7947 */ /* 0x000fc0000383ffff */
[----:B------:R-:W-:-:S00]  /*0260*/  NOP ;  /* 0x0000000000007918 */ /* 0x000fc00000000000 */
        /* <DEDUP_REMOVED lines=9> */
.L_x_1:


//--------------------- .nv.shared.reserved.0     --------------------------
	.section	.nv.shared.reserved.0,"aw",@nobits
	.weak		__nv_reservedSMEM_offset_0_alias
	.size		__nv_reservedSMEM_offset_0_alias, 0, 64
	.other		__nv_reservedSMEM_offset_0_alias,@"STO_CUDA_RESERVED_SHARED STV_DEFAULT"
__nv_reservedSMEM_offset_0_alias:
	.zero		0
	.zero		64


//--------------------- .nv.constant0._Z10TestKernelP8RGBPointii --------------------------
	.section	.nv.constant0._Z10TestKernelP8RGBPointii,"a",@progbits
	.sectionflags	@""
	.align	4
.nv.constant0._Z10TestKernelP8RGBPointii:
	.zero		912


//--------------------- SYMBOLS --------------------------

	.type		.nv.reservedSmem.offset0,@object
	.size		.nv.reservedSmem.offset0,0x4
